//
// Generated by NVIDIA NVVM Compiler
//
// Compiler Build ID: CL-36424714
// Cuda compilation tools, release 13.0, V13.0.88
// Based on NVVM 20.0.0
//

.version 9.0
.target sm_100
.address_size 64

	// .globl	_Z9minVectorPdS_S_i

.visible .entry _Z9minVectorPdS_S_i(
	.param .u64 .ptr .align 1 _Z9minVectorPdS_S_i_param_0,
	.param .u64 .ptr .align 1 _Z9minVectorPdS_S_i_param_1,
	.param .u64 .ptr .align 1 _Z9minVectorPdS_S_i_param_2,
	.param .u32 _Z9minVectorPdS_S_i_param_3
)
{
	.reg .pred 	%p<10>;
	.reg .b32 	%r<23>;
	.reg .b64 	%rd<40>;
	.reg .b64 	%fd<88>;

	ld.param.u64 	%rd22, [_Z9minVectorPdS_S_i_param_0];
	ld.param.u64 	%rd23, [_Z9minVectorPdS_S_i_param_1];
	ld.param.u64 	%rd24, [_Z9minVectorPdS_S_i_param_2];
	ld.param.u32 	%r16, [_Z9minVectorPdS_S_i_param_3];
	cvta.to.global.u64 	%rd1, %rd24;
	cvta.to.global.u64 	%rd2, %rd23;
	cvta.to.global.u64 	%rd3, %rd22;
	setp.lt.s32 	%p1, %r16, 1;
	@%p1 bra 	$L__BB0_13;
	and.b32  	%r1, %r16, 15;
	setp.lt.u32 	%p2, %r16, 16;
	mov.b32 	%r20, 0;
	@%p2 bra 	$L__BB0_4;
	and.b32  	%r20, %r16, 2147483632;
	neg.s32 	%r18, %r20;
	add.s64 	%rd36, %rd3, 64;
	add.s64 	%rd35, %rd2, 64;
	add.s64 	%rd34, %rd1, 64;
$L__BB0_3:
	.pragma "nounroll";
	ld.global.f64 	%fd1, [%rd36+-64];
	ld.global.f64 	%fd2, [%rd35+-64];
	min.f64 	%fd3, %fd1, %fd2;
	st.global.f64 	[%rd34+-64], %fd3;
	ld.global.f64 	%fd4, [%rd36+-56];
	ld.global.f64 	%fd5, [%rd35+-56];
	min.f64 	%fd6, %fd4, %fd5;
	st.global.f64 	[%rd34+-56], %fd6;
	ld.global.f64 	%fd7, [%rd36+-48];
	ld.global.f64 	%fd8, [%rd35+-48];
	min.f64 	%fd9, %fd7, %fd8;
	st.global.f64 	[%rd34+-48], %fd9;
	ld.global.f64 	%fd10, [%rd36+-40];
	ld.global.f64 	%fd11, [%rd35+-40];
	min.f64 	%fd12, %fd10, %fd11;
	st.global.f64 	[%rd34+-40], %fd12;
	ld.global.f64 	%fd13, [%rd36+-32];
	ld.global.f64 	%fd14, [%rd35+-32];
	min.f64 	%fd15, %fd13, %fd14;
	st.global.f64 	[%rd34+-32], %fd15;
	ld.global.f64 	%fd16, [%rd36+-24];
	ld.global.f64 	%fd17, [%rd35+-24];
	min.f64 	%fd18, %fd16, %fd17;
	st.global.f64 	[%rd34+-24], %fd18;
	ld.global.f64 	%fd19, [%rd36+-16];
	ld.global.f64 	%fd20, [%rd35+-16];
	min.f64 	%fd21, %fd19, %fd20;
	st.global.f64 	[%rd34+-16], %fd21;
	ld.global.f64 	%fd22, [%rd36+-8];
	ld.global.f64 	%fd23, [%rd35+-8];
	min.f64 	%fd24, %fd22, %fd23;
	st.global.f64 	[%rd34+-8], %fd24;
	ld.global.f64 	%fd25, [%rd36];
	ld.global.f64 	%fd26, [%rd35];
	min.f64 	%fd27, %fd25, %fd26;
	st.global.f64 	[%rd34], %fd27;
	ld.global.f64 	%fd28, [%rd36+8];
	ld.global.f64 	%fd29, [%rd35+8];
	min.f64 	%fd30, %fd28, %fd29;
	st.global.f64 	[%rd34+8], %fd30;
	ld.global.f64 	%fd31, [%rd36+16];
	ld.global.f64 	%fd32, [%rd35+16];
	min.f64 	%fd33, %fd31, %fd32;
	st.global.f64 	[%rd34+16], %fd33;
	ld.global.f64 	%fd34, [%rd36+24];
	ld.global.f64 	%fd35, [%rd35+24];
	min.f64 	%fd36, %fd34, %fd35;
	st.global.f64 	[%rd34+24], %fd36;
	ld.global.f64 	%fd37, [%rd36+32];
	ld.global.f64 	%fd38, [%rd35+32];
	min.f64 	%fd39, %fd37, %fd38;
	st.global.f64 	[%rd34+32], %fd39;
	ld.global.f64 	%fd40, [%rd36+40];
	ld.global.f64 	%fd41, [%rd35+40];
	min.f64 	%fd42, %fd40, %fd41;
	st.global.f64 	[%rd34+40], %fd42;
	ld.global.f64 	%fd43, [%rd36+48];
	ld.global.f64 	%fd44, [%rd35+48];
	min.f64 	%fd45, %fd43, %fd44;
	st.global.f64 	[%rd34+48], %fd45;
	ld.global.f64 	%fd46, [%rd36+56];
	ld.global.f64 	%fd47, [%rd35+56];
	min.f64 	%fd48, %fd46, %fd47;
	st.global.f64 	[%rd34+56], %fd48;
	add.s32 	%r18, %r18, 16;
	add.s64 	%rd36, %rd36, 128;
	add.s64 	%rd35, %rd35, 128;
	add.s64 	%rd34, %rd34, 128;
	setp.ne.s32 	%p3, %r18, 0;
	@%p3 bra 	$L__BB0_3;
$L__BB0_4:
	setp.eq.s32 	%p4, %r1, 0;
	@%p4 bra 	$L__BB0_13;
	and.b32  	%r7, %r16, 7;
	setp.lt.u32 	%p5, %r1, 8;
	@%p5 bra 	$L__BB0_7;
	mul.wide.u32 	%rd25, %r20, 8;
	add.s64 	%rd26, %rd3, %rd25;
	ld.global.f64 	%fd49, [%rd26];
	add.s64 	%rd27, %rd2, %rd25;
	ld.global.f64 	%fd50, [%rd27];
	min.f64 	%fd51, %fd49, %fd50;
	add.s64 	%rd28, %rd1, %rd25;
	st.global.f64 	[%rd28], %fd51;
	ld.global.f64 	%fd52, [%rd26+8];
	ld.global.f64 	%fd53, [%rd27+8];
	min.f64 	%fd54, %fd52, %fd53;
	st.global.f64 	[%rd28+8], %fd54;
	ld.global.f64 	%fd55, [%rd26+16];
	ld.global.f64 	%fd56, [%rd27+16];
	min.f64 	%fd57, %fd55, %fd56;
	st.global.f64 	[%rd28+16], %fd57;
	ld.global.f64 	%fd58, [%rd26+24];
	ld.global.f64 	%fd59, [%rd27+24];
	min.f64 	%fd60, %fd58, %fd59;
	st.global.f64 	[%rd28+24], %fd60;
	ld.global.f64 	%fd61, [%rd26+32];
	ld.global.f64 	%fd62, [%rd27+32];
	min.f64 	%fd63, %fd61, %fd62;
	st.global.f64 	[%rd28+32], %fd63;
	ld.global.f64 	%fd64, [%rd26+40];
	ld.global.f64 	%fd65, [%rd27+40];
	min.f64 	%fd66, %fd64, %fd65;
	st.global.f64 	[%rd28+40], %fd66;
	ld.global.f64 	%fd67, [%rd26+48];
	ld.global.f64 	%fd68, [%rd27+48];
	min.f64 	%fd69, %fd67, %fd68;
	st.global.f64 	[%rd28+48], %fd69;
	ld.global.f64 	%fd70, [%rd26+56];
	ld.global.f64 	%fd71, [%rd27+56];
	min.f64 	%fd72, %fd70, %fd71;
	st.global.f64 	[%rd28+56], %fd72;
	add.s32 	%r20, %r20, 8;
$L__BB0_7:
	setp.eq.s32 	%p6, %r7, 0;
	@%p6 bra 	$L__BB0_13;
	and.b32  	%r10, %r16, 3;
	setp.lt.u32 	%p7, %r7, 4;
	@%p7 bra 	$L__BB0_10;
	mul.wide.u32 	%rd29, %r20, 8;
	add.s64 	%rd30, %rd3, %rd29;
	ld.global.f64 	%fd73, [%rd30];
	add.s64 	%rd31, %rd2, %rd29;
	ld.global.f64 	%fd74, [%rd31];
	min.f64 	%fd75, %fd73, %fd74;
	add.s64 	%rd32, %rd1, %rd29;
	st.global.f64 	[%rd32], %fd75;
	ld.global.f64 	%fd76, [%rd30+8];
	ld.global.f64 	%fd77, [%rd31+8];
	min.f64 	%fd78, %fd76, %fd77;
	st.global.f64 	[%rd32+8], %fd78;
	ld.global.f64 	%fd79, [%rd30+16];
	ld.global.f64 	%fd80, [%rd31+16];
	min.f64 	%fd81, %fd79, %fd80;
	st.global.f64 	[%rd32+16], %fd81;
	ld.global.f64 	%fd82, [%rd30+24];
	ld.global.f64 	%fd83, [%rd31+24];
	min.f64 	%fd84, %fd82, %fd83;
	st.global.f64 	[%rd32+24], %fd84;
	add.s32 	%r20, %r20, 4;
$L__BB0_10:
	setp.eq.s32 	%p8, %r10, 0;
	@%p8 bra 	$L__BB0_13;
	mul.wide.u32 	%rd33, %r20, 8;
	add.s64 	%rd39, %rd1, %rd33;
	add.s64 	%rd38, %rd2, %rd33;
	add.s64 	%rd37, %rd3, %rd33;
	neg.s32 	%r22, %r10;
$L__BB0_12:
	.pragma "nounroll";
	ld.global.f64 	%fd85, [%rd37];
	ld.global.f64 	%fd86, [%rd38];
	min.f64 	%fd87, %fd85, %fd86;
	st.global.f64 	[%rd39], %fd87;
	add.s64 	%rd39, %rd39, 8;
	add.s64 	%rd38, %rd38, 8;
	add.s64 	%rd37, %rd37, 8;
	add.s32 	%r22, %r22, 1;
	setp.ne.s32 	%p9, %r22, 0;
	@%p9 bra 	$L__BB0_12;
$L__BB0_13:
	ret;

}


// ===== COMPILED SASS (sm_100) =====

	.target	sm_100

	.elftype	@"ET_EXEC"


//--------------------- .note.nv.tkinfo           --------------------------
	.section	.note.nv.tkinfo,"",@"SHT_NOTE"
	.sectionflags	@"SHF_NOTE_NV_TKINFO"
	.tkinfo
        /*0018*/ 	.word	0x00000002
        /*0030*/ 	.string	""
        /*0030*/ 	.string	"ptxas"
        /*0030*/ 	.string	"Cuda compilation tools, release 13.0, V13.0.88"
        /*0030*/ 	.string	"Build cuda_13.0.r13.0/compiler.36424714_0"
        /*0030*/ 	.string	"-arch sm_100 -m 64 "



//--------------------- .note.nv.cuinfo           --------------------------
	.section	.note.nv.cuinfo,"",@"SHT_NOTE"
	.sectionflags	@"SHF_NOTE_NV_CUINFO"
        /*0018*/ 	.short	0x0002
        /*001a*/ 	.short	0x0064
        /*001c*/ 	.short	0x0082
	.zero		2


//--------------------- .nv.info                  --------------------------
	.section	.nv.info,"",@"SHT_CUDA_INFO"
	.align	4


	//----- nvinfo : EIATTR_REGCOUNT
	.align		4
        /*0000*/ 	.byte	0x04, 0x2f
        /*0002*/ 	.short	(.L_1 - .L_0)
	.align		4
.L_0:
        /*0004*/ 	.word	index@(_Z9minVectorPdS_S_i)
        /*0008*/ 	.word	0x00000016


	//----- nvinfo : EIATTR_FRAME_SIZE
	.align		4
.L_1:
        /*000c*/ 	.byte	0x04, 0x11
        /*000e*/ 	.short	(.L_3 - .L_2)
	.align		4
.L_2:
        /*0010*/ 	.word	index@(_Z9minVectorPdS_S_i)
        /*0014*/ 	.word	0x00000000


	//----- nvinfo : EIATTR_MIN_STACK_SIZE
	.align		4
.L_3:
        /*0018*/ 	.byte	0x04, 0x12
        /*001a*/ 	.short	(.L_5 - .L_4)
	.align		4
.L_4:
        /*001c*/ 	.word	index@(_Z9minVectorPdS_S_i)
        /*0020*/ 	.word	0x00000000
.L_5:


//--------------------- .nv.compat                --------------------------
	.section	.nv.compat,"",@"SHT_CUDA_COMPAT_INFO"
	.align	4
        /*0000*/ 	.byte	0x02, 0x09, 0x00, 0x00, 0x02, 0x02, 0x01, 0x00, 0x02, 0x05, 0x05, 0x00, 0x03, 0x07, 0x01, 0x01
        /*0010*/ 	.byte	0x02, 0x03, 0x00, 0x00, 0x02, 0x06, 0x01, 0x00, 0x04, 0x0b, 0x08, 0x00, 0x01, 0x00, 0x00, 0x00
        /*0020*/ 	.byte	0x00, 0x00, 0x00, 0x00


//--------------------- .nv.info._Z9minVectorPdS_S_i --------------------------
	.section	.nv.info._Z9minVectorPdS_S_i,"",@"SHT_CUDA_INFO"
	.sectionflags	@""
	.align	4


	//----- nvinfo : EIATTR_CUDA_API_VERSION
	.align		4
        /*0000*/ 	.byte	0x04, 0x37
        /*0002*/ 	.short	(.L_7 - .L_6)
.L_6:
        /*0004*/ 	.word	0x00000082


	//----- nvinfo : EIATTR_KPARAM_INFO
	.align		4
.L_7:
        /*0008*/ 	.byte	0x04, 0x17
        /*000a*/ 	.short	(.L_9 - .L_8)
.L_8:
        /*000c*/ 	.word	0x00000000
        /*0010*/ 	.short	0x0003
        /*0012*/ 	.short	0x0018
        /*0014*/ 	.byte	0x00, 0xf0, 0x11, 0x00


	//----- nvinfo : EIATTR_KPARAM_INFO
	.align		4
.L_9:
        /*0018*/ 	.byte	0x04, 0x17
        /*001a*/ 	.short	(.L_11 - .L_10)
.L_10:
        /*001c*/ 	.word	0x00000000
        /*0020*/ 	.short	0x0002
        /*0022*/ 	.short	0x0010
        /*0024*/ 	.byte	0x00, 0xf5, 0x21, 0x00


	//----- nvinfo : EIATTR_KPARAM_INFO
	.align		4
.L_11:
        /*0028*/ 	.byte	0x04, 0x17
        /*002a*/ 	.short	(.L_13 - .L_12)
.L_12:
        /*002c*/ 	.word	0x00000000
        /*0030*/ 	.short	0x0001
        /*0032*/ 	.short	0x0008
        /*0034*/ 	.byte	0x00, 0xf5, 0x21, 0x00


	//----- nvinfo : EIATTR_KPARAM_INFO
	.align		4
.L_13:
        /*0038*/ 	.byte	0x04, 0x17
        /*003a*/ 	.short	(.L_15 - .L_14)
.L_14:
        /*003c*/ 	.word	0x00000000
        /*0040*/ 	.short	0x0000
        /*0042*/ 	.short	0x0000
        /*0044*/ 	.byte	0x00, 0xf5, 0x21, 0x00


	//----- nvinfo : EIATTR_SPARSE_MMA_MASK
	.align		4
.L_15:
        /*0048*/ 	.byte	0x03, 0x50
        /*004a*/ 	.short	0x0000


	//----- nvinfo : EIATTR_MAXREG_COUNT
	.align		4
        /*004c*/ 	.byte	0x03, 0x1b
        /*004e*/ 	.short	0x00ff


	//----- nvinfo : EIATTR_MERCURY_ISA_VERSION
	.align		4
        /*0050*/ 	.byte	0x03, 0x5f
        /*0052*/ 	.short	0x0101


	//----- nvinfo : EIATTR_VRC_CTA_INIT_COUNT
	.align		4
        /*0054*/ 	.byte	0x02, 0x4a
	.zero		1
	.zero		1


	//----- nvinfo : EIATTR_EXIT_INSTR_OFFSETS
	.align		4
        /*0058*/ 	.byte	0x04, 0x1c
        /*005a*/ 	.short	(.L_17 - .L_16)


	//   ....[0]....
.L_16:
        /*005c*/ 	.word	0x00000030


	//   ....[1]....
        /*0060*/ 	.word	0x00000c50


	//   ....[2]....
        /*0064*/ 	.word	0x00001220


	//   ....[3]....
        /*0068*/ 	.word	0x00001570


	//   ....[4]....
        /*006c*/ 	.word	0x000017d0


	//----- nvinfo : EIATTR_CBANK_PARAM_SIZE
	.align		4
.L_17:
        /*0070*/ 	.byte	0x03, 0x19
        /*0072*/ 	.short	0x001c


	//----- nvinfo : EIATTR_PARAM_CBANK
	.align		4
        /*0074*/ 	.byte	0x04, 0x0a
        /*0076*/ 	.short	(.L_19 - .L_18)
	.align		4
.L_18:
        /*0078*/ 	.word	index@(.nv.constant0._Z9minVectorPdS_S_i)
        /*007c*/ 	.short	0x0380
        /*007e*/ 	.short	0x001c


	//----- nvinfo : EIATTR_SW_WAR
	.align		4
.L_19:
        /*0080*/ 	.byte	0x04, 0x36
        /*0082*/ 	.short	(.L_21 - .L_20)
.L_20:
        /*0084*/ 	.word	0x00000008
.L_21:


//--------------------- .nv.callgraph             --------------------------
	.section	.nv.callgraph,"",@"SHT_CUDA_CALLGRAPH"
	.align	4
	.sectionentsize	8
	.align		4
        /*0000*/ 	.word	0x00000000
	.align		4
        /*0004*/ 	.word	0xffffffff
	.align		4
        /*0008*/ 	.word	0x00000000
	.align		4
        /*000c*/ 	.word	0xfffffffe
	.align		4
        /*0010*/ 	.word	0x00000000
	.align		4
        /*0014*/ 	.word	0xfffffffd
	.align		4
        /*0018*/ 	.word	0x00000000
	.align		4
        /*001c*/ 	.word	0xfffffffc


//--------------------- .text._Z9minVectorPdS_S_i --------------------------
	.section	.text._Z9minVectorPdS_S_i,"ax",@progbits
	.align	128
        .global         _Z9minVectorPdS_S_i
        .type           _Z9minVectorPdS_S_i,@function
        .size           _Z9minVectorPdS_S_i,(.L_x_6 - _Z9minVectorPdS_S_i)
        .other          _Z9minVectorPdS_S_i,@"STO_CUDA_ENTRY STV_DEFAULT"
_Z9minVectorPdS_S_i:
.text._Z9minVectorPdS_S_i:
[----:B------:R-:W-:Y:S08]  /*0000*/  LDC R1, c[0x0][0x37c] ;  /* 0x0000df00ff017b82 */ /* 0x000ff00000000800 */
[----:B------:R-:W0:Y:S02]  /*0010*/  LDC R2, c[0x0][0x398] ;  /* 0x0000e600ff027b82 */ /* 0x000e240000000800 */
[----:B0-----:R-:W-:-:S13]  /*0020*/  ISETP.GE.AND P0, PT, R2, 0x1, PT ;  /* 0x000000010200780c */ /* 0x001fda0003f06270 */
[----:B------:R-:W-:Y:S05]  /*0030*/  @!P0 EXIT ;  /* 0x000000000000894d */ /* 0x000fea0003800000 */
[C---:B------:R-:W-:Y:S01]  /*0040*/  ISETP.GE.U32.AND P1, PT, R2.reuse, 0x10, PT ;  /* 0x000000100200780c */ /* 0x040fe20003f26070 */
[----:B------:R-:W0:Y:S01]  /*0050*/  LDCU.64 UR12, c[0x0][0x358] ;  /* 0x00006b00ff0c77ac */ /* 0x000e220008000a00 */
[----:B------:R-:W-:Y:S01]  /*0060*/  LOP3.LUT R16, R2, 0xf, RZ, 0xc0, !PT ;  /* 0x0000000f02107812 */ /* 0x000fe200078ec0ff */
[----:B------:R-:W-:-:S03]  /*0070*/  IMAD.MOV.U32 R0, RZ, RZ, RZ ;  /* 0x000000ffff007224 */ /* 0x000fc600078e00ff */
[----:B------:R-:W-:-:S07]  /*0080*/  ISETP.NE.AND P0, PT, R16, RZ, PT ;  /* 0x000000ff1000720c */ /* 0x000fce0003f05270 */
[----:B------:R-:W-:Y:S06]  /*0090*/  @!P1 BRA `(.L_x_0) ;  /* 0x0000000800ec9947 */ /* 0x000fec0003800000 */
[----:B------:R-:W1:Y:S01]  /*00a0*/  LDCU.128 UR4, c[0x0][0x380] ;  /* 0x00007000ff0477ac */ /* 0x000e620008000c00 */
[----:B------:R-:W-:Y:S01]  /*00b0*/  LOP3.LUT R0, R2, 0x7ffffff0, RZ, 0xc0, !PT ;  /* 0x7ffffff002007812 */ /* 0x000fe200078ec0ff */
[----:B------:R-:W2:Y:S04]  /*00c0*/  LDCU.64 UR10, c[0x0][0x390] ;  /* 0x00007200ff0a77ac */ /* 0x000ea80008000a00 */
[----:B------:R-:W-:Y:S01]  /*00d0*/  IMAD.MOV R3, RZ, RZ, -R0 ;  /* 0x000000ffff037224 */ /* 0x000fe200078e0a00 */
[----:B-1----:R-:W-:Y:S02]  /*00e0*/  UIADD3 UR8, UP0, UPT, UR4, 0x40, URZ ;  /* 0x0000004004087890 */ /* 0x002fe4000ff1e0ff */
[----:B------:R-:W-:Y:S02]  /*00f0*/  UIADD3 UR6, UP1, UPT, UR6, 0x40, URZ ;  /* 0x0000004006067890 */ /* 0x000fe4000ff3e0ff */
[----:B--2---:R-:W-:-:S02]  /*0100*/  UIADD3 UR4, UP2, UPT, UR10, 0x40, URZ ;  /* 0x000000400a047890 */ /* 0x004fc4000ff5e0ff */
[----:B------:R-:W-:Y:S01]  /*0110*/  UIADD3.X UR9, UPT, UPT, URZ, UR5, URZ, UP0, !UPT ;  /* 0x00000005ff097290 */ /* 0x000fe200087fe4ff */
[----:B------:R-:W-:Y:S01]  /*0120*/  IMAD.U32 R4, RZ, RZ, UR8 ;  /* 0x00000008ff047e24 */ /* 0x000fe2000f8e00ff */
[----:B------:R-:W-:Y:S01]  /*0130*/  UIADD3.X UR7, UPT, UPT, URZ, UR7, URZ, UP1, !UPT ;  /* 0x00000007ff077290 */ /* 0x000fe20008ffe4ff */
[----:B------:R-:W-:Y:S01]  /*0140*/  IMAD.U32 R6, RZ, RZ, UR6 ;  /* 0x00000006ff067e24 */ /* 0x000fe2000f8e00ff */
[----:B------:R-:W-:Y:S01]  /*0150*/  UIADD3.X UR5, UPT, UPT, URZ, UR11, URZ, UP2, !UPT ;  /* 0x0000000bff057290 */ /* 0x000fe200097fe4ff */
[----:B------:R-:W-:Y:S02]  /*0160*/  IMAD.U32 R14, RZ, RZ, UR4 ;  /* 0x00000004ff0e7e24 */ /* 0x000fe4000f8e00ff */
[----:B------:R-:W-:Y:S02]  /*0170*/  IMAD.U32 R5, RZ, RZ, UR9 ;  /* 0x00000009ff057e24 */ /* 0x000fe4000f8e00ff */
[----:B------:R-:W-:Y:S02]  /*0180*/  IMAD.U32 R7, RZ, RZ, UR7 ;  /* 0x00000007ff077e24 */ /* 0x000fe4000f8e00ff */
[----:B------:R-:W-:-:S07]  /*0190*/  IMAD.U32 R15, RZ, RZ, UR5 ;  /* 0x00000005ff0f7e24 */ /* 0x000fce000f8e00ff */
.L_x_1:
[----:B0-2---:R-:W2:Y:S04]  /*01a0*/  LDG.E.64 R8, desc[UR12][R4.64+-0x40] ;  /* 0xffffc00c04087981 */ /* 0x005ea8000c1e1b00 */
[----:B------:R-:W3:Y:S01]  /*01b0*/  LDG.E.64 R10, desc[UR12][R6.64+-0x40] ;  /* 0xffffc00c060a7981 */ /* 0x000ee2000c1e1b00 */
[----:B--2---:R-:W-:Y:S01]  /*01c0*/  IMAD.MOV.U32 R12, RZ, RZ, R9 ;  /* 0x000000ffff0c7224 */ /* 0x004fe200078e0009 */
[----:B---3--:R-:W-:Y:S01]  /*01d0*/  DSETP.MIN.AND P1, P2, R8, R10, PT ;  /* 0x0000000a0800722a */ /* 0x008fe20003a20000 */
[----:B------:R-:W-:Y:S01]  /*01e0*/  MOV R13, R11 ;  /* 0x0000000b000d7202 */ /* 0x000fe20000000f00 */
[----:B------:R-:W-:-:S04]  /*01f0*/  IMAD.MOV.U32 R9, RZ, RZ, R15 ;  /* 0x000000ffff097224 */ /* 0x000fc800078e000f */
[----:B------:R-:W-:Y:S02]  /*0200*/  FSEL R17, R12, R13, P1 ;  /* 0x0000000d0c117208 */ /* 0x000fe40000800000 */
[----:B------:R-:W-:Y:S01]  /*0210*/  SEL R10, R8, R10, P1 ;  /* 0x0000000a080a7207 */ /* 0x000fe20000800000 */
[----:B------:R-:W-:-:S05]  /*0220*/  IMAD.MOV.U32 R8, RZ, RZ, R14 ;  /* 0x000000ffff087224 */ /* 0x000fca00078e000e */
[----:B------:R-:W-:-:S05]  /*0230*/  @P2 LOP3.LUT R17, R13, 0x80000, RZ, 0xfc, !PT ;  /* 0x000800000d112812 */ /* 0x000fca00078efcff */
[----:B------:R-:W-:-:S05]  /*0240*/  IMAD.MOV.U32 R11, RZ, RZ, R17 ;  /* 0x000000ffff0b7224 */ /* 0x000fca00078e0011 */
[----:B------:R0:W-:Y:S04]  /*0250*/  STG.E.64 desc[UR12][R8.64+-0x40], R10 ;  /* 0xffffc00a08007986 */ /* 0x0001e8000c101b0c */
[----:B------:R-:W2:Y:S04]  /*0260*/  LDG.E.64 R12, desc[UR12][R4.64+-0x38] ;  /* 0xffffc80c040c7981 */ /* 0x000ea8000c1e1b00 */
[----:B------:R-:W3:Y:S01]  /*0270*/  LDG.E.64 R14, desc[UR12][R6.64+-0x38] ;  /* 0xffffc80c060e7981 */ /* 0x000ee2000c1e1b00 */
[----:B--2---:R-:W-:Y:S01]  /*0280*/  IMAD.MOV.U32 R17, RZ, RZ, R13 ;  /* 0x000000ffff117224 */ /* 0x004fe200078e000d */
[----:B---3--:R-:W-:Y:S01]  /*0290*/  DSETP.MIN.AND P1, P2, R12, R14, PT ;  /* 0x0000000e0c00722a */ /* 0x008fe20003a20000 */
[----:B------:R-:W-:-:S05]  /*02a0*/  IMAD.MOV.U32 R18, RZ, RZ, R15 ;  /* 0x000000ffff127224 */ /* 0x000fca00078e000f */
[----:B------:R-:W-:Y:S02]  /*02b0*/  FSEL R17, R17, R18, P1 ;  /* 0x0000001211117208 */ /* 0x000fe40000800000 */
[----:B------:R-:W-:-:S06]  /*02c0*/  SEL R12, R12, R14, P1 ;  /* 0x0000000e0c0c7207 */ /* 0x000fcc0000800000 */
[----:B------:R-:W-:-:S05]  /*02d0*/  @P2 LOP3.LUT R17, R18, 0x80000, RZ, 0xfc, !PT ;  /* 0x0008000012112812 */ /* 0x000fca00078efcff */
[----:B------:R-:W-:-:S05]  /*02e0*/  IMAD.MOV.U32 R13, RZ, RZ, R17 ;  /* 0x000000ffff0d7224 */ /* 0x000fca00078e0011 */
[----:B------:R1:W-:Y:S04]  /*02f0*/  STG.E.64 desc[UR12][R8.64+-0x38], R12 ;  /* 0xffffc80c08007986 */ /* 0x0003e8000c101b0c */
[----:B0-----:R-:W2:Y:S04]  /*0300*/  LDG.E.64 R10, desc[UR12][R4.64+-0x30] ;  /* 0xffffd00c040a7981 */ /* 0x001ea8000c1e1b00 */
[----:B------:R-:W3:Y:S01]  /*0310*/  LDG.E.64 R14, desc[UR12][R6.64+-0x30] ;  /* 0xffffd00c060e7981 */ /* 0x000ee2000c1e1b00 */
[----:B--2---:R-:W-:Y:S01]  /*0320*/  IMAD.MOV.U32 R17, RZ, RZ, R11 ;  /* 0x000000ffff117224 */ /* 0x004fe200078e000b */
[----:B---3--:R-:W-:Y:S01]  /*0330*/  DSETP.MIN.AND P1, P2, R10, R14, PT ;  /* 0x0000000e0a00722a */ /* 0x008fe20003a20000 */
[----:B------:R-:W-:-:S05]  /*0340*/  IMAD.MOV.U32 R18, RZ, RZ, R15 ;  /* 0x000000ffff127224 */ /* 0x000fca00078e000f */
[----:B------:R-:W-:Y:S02]  /*0350*/  FSEL R17, R17, R18, P1 ;  /* 0x0000001211117208 */ /* 0x000fe40000800000 */
[----:B------:R-:W-:-:S06]  /*0360*/  SEL R10, R10, R14, P1 ;  /* 0x0000000e0a0a7207 */ /* 0x000fcc0000800000 */
[----:B------:R-:W-:-:S04]  /*0370*/  @P2 LOP3.LUT R17, R18, 0x80000, RZ, 0xfc, !PT ;  /* 0x0008000012112812 */ /* 0x000fc800078efcff */
[----:B------:R-:W-:-:S05]  /*0380*/  MOV R11, R17 ;  /* 0x00000011000b7202 */ /* 0x000fca0000000f00 */
[----:B------:R0:W-:Y:S04]  /*0390*/  STG.E.64 desc[UR12][R8.64+-0x30], R10 ;  /* 0xffffd00a08007986 */ /* 0x0001e8000c101b0c */
[----:B-1----:R-:W2:Y:S04]  /*03a0*/  LDG.E.64 R12, desc[UR12][R4.64+-0x28] ;  /* 0xffffd80c040c7981 */ /* 0x002ea8000c1e1b00 */
        /* <DEDUP_REMOVED lines=119> */
[----:B-1----:R-:W3:Y:S04]  /*0b20*/  LDG.E.64 R12, desc[UR12][R4.64+0x38] ;  /* 0x0000380c040c7981 */ /* 0x002ee8000c1e1b00 */
[----:B------:R0:W4:Y:S01]  /*0b30*/  LDG.E.64 R14, desc[UR12][R6.64+0x38] ;  /* 0x0000380c060e7981 */ /* 0x000122000c1e1b00 */
[----:B------:R-:W-:Y:S01]  /*0b40*/  VIADD R3, R3, 0x10 ;  /* 0x0000001003037836 */ /* 0x000fe20000000000 */
[----:B0-----:R-:W-:-:S05]  /*0b50*/  IADD3 R6, P3, PT, R6, 0x80, RZ ;  /* 0x0000008006067810 */ /* 0x001fca0007f7e0ff */
[----:B------:R-:W-:Y:S02]  /*0b60*/  IMAD.X R7, RZ, RZ, R7, P3 ;  /* 0x000000ffff077224 */ /* 0x000fe400018e0607 */
[----:B---3--:R-:W-:Y:S01]  /*0b70*/  IMAD.MOV.U32 R17, RZ, RZ, R13 ;  /* 0x000000ffff117224 */ /* 0x008fe200078e000d */
[----:B----4-:R-:W-:Y:S01]  /*0b80*/  DSETP.MIN.AND P1, P2, R12, R14, PT ;  /* 0x0000000e0c00722a */ /* 0x010fe20003a20000 */
[----:B------:R-:W-:-:S05]  /*0b90*/  IMAD.MOV.U32 R18, RZ, RZ, R15 ;  /* 0x000000ffff127224 */ /* 0x000fca00078e000f */
[----:B------:R-:W-:Y:S02]  /*0ba0*/  FSEL R17, R17, R18, P1 ;  /* 0x0000001211117208 */ /* 0x000fe40000800000 */
[----:B------:R-:W-:Y:S02]  /*0bb0*/  SEL R12, R12, R14, P1 ;  /* 0x0000000e0c0c7207 */ /* 0x000fe40000800000 */
[----:B------:R-:W-:Y:S02]  /*0bc0*/  ISETP.NE.AND P1, PT, R3, RZ, PT ;  /* 0x000000ff0300720c */ /* 0x000fe40003f25270 */
[----:B------:R-:W-:Y:S02]  /*0bd0*/  IADD3 R14, P4, PT, R8, 0x80, RZ ;  /* 0x00000080080e7810 */ /* 0x000fe40007f9e0ff */
[----:B------:R-:W-:Y:S02]  /*0be0*/  @P2 LOP3.LUT R17, R18, 0x80000, RZ, 0xfc, !PT ;  /* 0x0008000012112812 */ /* 0x000fe400078efcff */
[----:B------:R-:W-:Y:S01]  /*0bf0*/  IADD3 R4, P2, PT, R4, 0x80, RZ ;  /* 0x0000008004047810 */ /* 0x000fe20007f5e0ff */
[----:B------:R-:W-:-:S02]  /*0c00*/  IMAD.X R15, RZ, RZ, R9, P4 ;  /* 0x000000ffff0f7224 */ /* 0x000fc400020e0609 */
[----:B------:R-:W-:Y:S02]  /*0c10*/  IMAD.MOV.U32 R13, RZ, RZ, R17 ;  /* 0x000000ffff0d7224 */ /* 0x000fe400078e0011 */
[----:B------:R-:W-:-:S03]  /*0c20*/  IMAD.X R5, RZ, RZ, R5, P2 ;  /* 0x000000ffff057224 */ /* 0x000fc600010e0605 */
[----:B------:R2:W-:Y:S01]  /*0c30*/  STG.E.64 desc[UR12][R8.64+0x38], R12 ;  /* 0x0000380c08007986 */ /* 0x0005e2000c101b0c */
[----:B------:R-:W-:Y:S05]  /*0c40*/  @P1 BRA `(.L_x_1) ;  /* 0xfffffff400541947 */ /* 0x000fea000383ffff */
.L_x_0:
[----:B0-----:R-:W-:Y:S05]  /*0c50*/  @!P0 EXIT ;  /* 0x000000000000894d */ /* 0x001fea0003800000 */
[----:B------:R-:W-:Y:S02]  /*0c60*/  ISETP.GE.U32.AND P1, PT, R16, 0x8, PT ;  /* 0x000000081000780c */ /* 0x000fe40003f26070 */
[----:B------:R-:W-:-:S04]  /*0c70*/  LOP3.LUT R3, R2, 0x7, RZ, 0xc0, !PT ;  /* 0x0000000702037812 */ /* 0x000fc800078ec0ff */
[----:B------:R-:W-:-:S07]  /*0c80*/  ISETP.NE.AND P0, PT, R3, RZ, PT ;  /* 0x000000ff0300720c */ /* 0x000fce0003f05270 */
[----:B------:R-:W-:Y:S06]  /*0c90*/  @!P1 BRA `(.L_x_2) ;  /* 0x0000000400609947 */ /* 0x000fec0003800000 */
[----:B------:R-:W0:Y:S08]  /*0ca0*/  LDC.64 R4, c[0x0][0x380] ;  /* 0x0000e000ff047b82 */ /* 0x000e300000000a00 */
[----:B------:R-:W1:Y:S08]  /*0cb0*/  LDC.64 R6, c[0x0][0x388] ;  /* 0x0000e200ff067b82 */ /* 0x000e700000000a00 */
[----:B--2---:R-:W2:Y:S01]  /*0cc0*/  LDC.64 R12, c[0x0][0x390] ;  /* 0x0000e400ff0c7b82 */ /* 0x004ea20000000a00 */
[----:B0-----:R-:W-:-:S05]  /*0cd0*/  IMAD.WIDE.U32 R4, R0, 0x8, R4 ;  /* 0x0000000800047825 */ /* 0x001fca00078e0004 */
[----:B------:R-:W3:Y:S01]  /*0ce0*/  LDG.E.64 R8, desc[UR12][R4.64] ;  /* 0x0000000c04087981 */ /* 0x000ee2000c1e1b00 */
[----:B-1----:R-:W-:-:S05]  /*0cf0*/  IMAD.WIDE.U32 R6, R0, 0x8, R6 ;  /* 0x0000000800067825 */ /* 0x002fca00078e0006 */
[----:B------:R-:W4:Y:S01]  /*0d00*/  LDG.E.64 R10, desc[UR12][R6.64] ;  /* 0x0000000c060a7981 */ /* 0x000f22000c1e1b00 */
[----:B---3--:R-:W-:Y:S01]  /*0d10*/  IMAD.MOV.U32 R14, RZ, RZ, R9 ;  /* 0x000000ffff0e7224 */ /* 0x008fe200078e0009 */
[----:B----4-:R-:W-:Y:S01]  /*0d20*/  DSETP.MIN.AND P1, P2, R8, R10, PT ;  /* 0x0000000a0800722a */ /* 0x010fe20003a20000 */
[----:B------:R-:W-:-:S05]  /*0d30*/  MOV R15, R11 ;  /* 0x0000000b000f7202 */ /* 0x000fca0000000f00 */
[----:B------:R-:W-:Y:S02]  /*0d40*/  FSEL R17, R14, R15, P1 ;  /* 0x0000000f0e117208 */ /* 0x000fe40000800000 */
[----:B------:R-:W-:Y:S01]  /*0d50*/  SEL R10, R8, R10, P1 ;  /* 0x0000000a080a7207 */ /* 0x000fe20000800000 */
[----:B--2---:R-:W-:-:S05]  /*0d60*/  IMAD.WIDE.U32 R8, R0, 0x8, R12 ;  /* 0x0000000800087825 */ /* 0x004fca00078e000c */
[----:B------:R-:W-:-:S05]  /*0d70*/  @P2 LOP3.LUT R17, R15, 0x80000, RZ, 0xfc, !PT ;  /* 0x000800000f112812 */ /* 0x000fca00078efcff */
[----:B------:R-:W-:-:S05]  /*0d80*/  IMAD.MOV.U32 R11, RZ, RZ, R17 ;  /* 0x000000ffff0b7224 */ /* 0x000fca00078e0011 */
[----:B------:R0:W-:Y:S04]  /*0d90*/  STG.E.64 desc[UR12][R8.64], R10 ;  /* 0x0000000a08007986 */ /* 0x0001e8000c101b0c */
[----:B------:R-:W2:Y:S04]  /*0da0*/  LDG.E.64 R12, desc[UR12][R4.64+0x8] ;  /* 0x0000080c040c7981 */ /* 0x000ea8000c1e1b00 */
[----:B------:R-:W2:Y:S02]  /*0db0*/  LDG.E.64 R14, desc[UR12][R6.64+0x8] ;  /* 0x0000080c060e7981 */ /* 0x000ea4000c1e1b00 */
[----:B--2---:R-:W-:Y:S01]  /*0dc0*/  DSETP.MIN.AND P1, P2, R12, R14, PT ;  /* 0x0000000e0c00722a */ /* 0x004fe20003a20000 */
[----:B------:R-:W-:-:S02]  /*0dd0*/  IMAD.MOV.U32 R16, RZ, RZ, R13 ;  /* 0x000000ffff107224 */ /* 0x000fc400078e000d */
[----:B------:R-:W-:-:S05]  /*0de0*/  IMAD.MOV.U32 R17, RZ, RZ, R15 ;  /* 0x000000ffff117224 */ /* 0x000fca00078e000f */
[----:B------:R-:W-:-:S06]  /*0df0*/  FSEL R19, R16, R17, P1 ;  /* 0x0000001110137208 */ /* 0x000fcc0000800000 */
[----:B------:R-:W-:Y:S02]  /*0e00*/  @P2 LOP3.LUT R19, R17, 0x80000, RZ, 0xfc, !PT ;  /* 0x0008000011132812 */ /* 0x000fe400078efcff */
[----:B------:R-:W-:-:S03]  /*0e10*/  SEL R12, R12, R14, P1 ;  /* 0x0000000e0c0c7207 */ /* 0x000fc60000800000 */
[----:B------:R-:W-:-:S05]  /*0e20*/  IMAD.MOV.U32 R13, RZ, RZ, R19 ;  /* 0x000000ffff0d7224 */ /* 0x000fca00078e0013 */
[----:B------:R1:W-:Y:S04]  /*0e30*/  STG.E.64 desc[UR12][R8.64+0x8], R12 ;  /* 0x0000080c08007986 */ /* 0x0003e8000c101b0c */
[----:B0-----:R-:W2:Y:S04]  /*0e40*/  LDG.E.64 R10, desc[UR12][R4.64+0x10] ;  /* 0x0000100c040a7981 */ /* 0x001ea8000c1e1b00 */
        /* <DEDUP_REMOVED lines=9> */
[----:B-1----:R-:W2:Y:S04]  /*0ee0*/  LDG.E.64 R12, desc[UR12][R4.64+0x18] ;  /* 0x0000180c040c7981 */ /* 0x002ea8000c1e1b00 */
[----:B------:R-:W2:Y:S02]  /*0ef0*/  LDG.E.64 R14, desc[UR12][R6.64+0x18] ;  /* 0x0000180c060e7981 */ /* 0x000ea4000c1e1b00 */
[----:B--2---:R-:W-:Y:S01]  /*0f00*/  DSETP.MIN.AND P1, P2, R12, R14, PT ;  /* 0x0000000e0c00722a */ /* 0x004fe20003a20000 */
[----:B------:R-:W-:Y:S01]  /*0f10*/  IMAD.MOV.U32 R16, RZ, RZ, R13 ;  /* 0x000000ffff107224 */ /* 0x000fe200078e000d */
[----:B------:R-:W-:-:S04]  /*0f20*/  MOV R17, R15 ;  /* 0x0000000f00117202 */ /* 0x000fc80000000f00 */
[----:B------:R-:W-:Y:S02]  /*0f30*/  FSEL R19, R16, R17, P1 ;  /* 0x0000001110137208 */ /* 0x000fe40000800000 */
[----:B------:R-:W-:-:S06]  /*0f40*/  SEL R12, R12, R14, P1 ;  /* 0x0000000e0c0c7207 */ /* 0x000fcc0000800000 */
[----:B------:R-:W-:-:S05]  /*0f50*/  @P2 LOP3.LUT R19, R17, 0x80000, RZ, 0xfc, !PT ;  /* 0x0008000011132812 */ /* 0x000fca00078efcff */
        /* <DEDUP_REMOVED lines=32> */
[----:B------:R-:W2:Y:S04]  /*1160*/  LDG.E.64 R4, desc[UR12][R4.64+0x38] ;  /* 0x0000380c04047981 */ /* 0x000ea8000c1e1b00 */
[----:B------:R-:W2:Y:S01]  /*1170*/  LDG.E.64 R6, desc[UR12][R6.64+0x38] ;  /* 0x0000380c06067981 */ /* 0x000ea2000c1e1b00 */
[----:B------:R-:W-:Y:S01]  /*1180*/  VIADD R0, R0, 0x8 ;  /* 0x0000000800007836 */ /* 0x000fe20000000000 */
[----:B--2---:R-:W-:Y:S01]  /*1190*/  DSETP.MIN.AND P1, P2, R4, R6, PT ;  /* 0x000000060400722a */ /* 0x004fe20003a20000 */
[----:B-1----:R-:W-:-:S02]  /*11a0*/  IMAD.MOV.U32 R12, RZ, RZ, R5 ;  /* 0x000000ffff0c7224 */ /* 0x002fc400078e0005 */
[----:B------:R-:W-:Y:S02]  /*11b0*/  IMAD.MOV.U32 R15, RZ, RZ, R7 ;  /* 0x000000ffff0f7224 */ /* 0x000fe400078e0007 */
[----:B------:R-:W-:-:S03]  /*11c0*/  IMAD.MOV.U32 R13, RZ, RZ, R6 ;  /* 0x000000ffff0d7224 */ /* 0x000fc600078e0006 */
[----:B------:R-:W-:Y:S02]  /*11d0*/  FSEL R17, R12, R15, P1 ;  /* 0x0000000f0c117208 */ /* 0x000fe40000800000 */
[----:B------:R-:W-:-:S04]  /*11e0*/  SEL R12, R4, R13, P1 ;  /* 0x0000000d040c7207 */ /* 0x000fc80000800000 */
[----:B------:R-:W-:-:S05]  /*11f0*/  @P2 LOP3.LUT R17, R15, 0x80000, RZ, 0xfc, !PT ;  /* 0x000800000f112812 */ /* 0x000fca00078efcff */
[----:B------:R-:W-:-:S05]  /*1200*/  IMAD.MOV.U32 R13, RZ, RZ, R17 ;  /* 0x000000ffff0d7224 */ /* 0x000fca00078e0011 */
[----:B------:R0:W-:Y:S02]  /*1210*/  STG.E.64 desc[UR12][R8.64+0x38], R12 ;  /* 0x0000380c08007986 */ /* 0x0001e4000c101b0c */
.L_x_2:
[----:B------:R-:W-:Y:S05]  /*1220*/  @!P0 EXIT ;  /* 0x000000000000894d */ /* 0x000fea0003800000 */
[----:B------:R-:W-:Y:S02]  /*1230*/  ISETP.GE.U32.AND P1, PT, R3, 0x4, PT ;  /* 0x000000040300780c */ /* 0x000fe40003f26070 */
[----:B------:R-:W-:-:S04]  /*1240*/  LOP3.LUT R2, R2, 0x3, RZ, 0xc0, !PT ;  /* 0x0000000302027812 */ /* 0x000fc800078ec0ff */
[----:B------:R-:W-:-:S07]  /*1250*/  ISETP.NE.AND P0, PT, R2, RZ, PT ;  /* 0x000000ff0200720c */ /* 0x000fce0003f05270 */
[----:B------:R-:W-:Y:S06]  /*1260*/  @!P1 BRA `(.L_x_3) ;  /* 0x0000000000c09947 */ /* 0x000fec0003800000 */
[----:B0-2---:R-:W0:Y:S08]  /*1270*/  LDC.64 R8, c[0x0][0x380] ;  /* 0x0000e000ff087b82 */ /* 0x005e300000000a00 */
[----:B------:R-:W1:Y:S08]  /*1280*/  LDC.64 R4, c[0x0][0x388] ;  /* 0x0000e200ff047b82 */ /* 0x000e700000000a00 */
[----:B------:R-:W2:Y:S01]  /*1290*/  LDC.64 R12, c[0x0][0x390] ;  /* 0x0000e400ff0c7b82 */ /* 0x000ea20000000a00 */
[----:B0-----:R-:W-:-:S05]  /*12a0*/  IMAD.WIDE.U32 R8, R0, 0x8, R8 ;  /* 0x0000000800087825 */ /* 0x001fca00078e0008 */
[----:B------:R-:W3:Y:S01]  /*12b0*/  LDG.E.64 R6, desc[UR12][R8.64] ;  /* 0x0000000c08067981 */ /* 0x000ee2000c1e1b00 */
[----:B-1----:R-:W-:-:S05]  /*12c0*/  IMAD.WIDE.U32 R4, R0, 0x8, R4 ;  /* 0x0000000800047825 */ /* 0x002fca00078e0004 */
[----:B------:R-:W4:Y:S01]  /*12d0*/  LDG.E.64 R10, desc[UR12][R4.64] ;  /* 0x0000000c040a7981 */ /* 0x000f22000c1e1b00 */
[----:B---3--:R-:W-:Y:S01]  /*12e0*/  IMAD.MOV.U32 R3, RZ, RZ, R7 ;  /* 0x000000ffff037224 */ /* 0x008fe200078e0007 */
[----:B----4-:R-:W-:Y:S01]  /*12f0*/  DSETP.MIN.AND P1, P2, R6, R10, PT ;  /* 0x0000000a0600722a */ /* 0x010fe20003a20000 */
[----:B------:R-:W-:-:S05]  /*1300*/  IMAD.MOV.U32 R14, RZ, RZ, R11 ;  /* 0x000000ffff0e7224 */ /* 0x000fca00078e000b */
[----:B------:R-:W-:Y:S02]  /*1310*/  FSEL R3, R3, R14, P1 ;  /* 0x0000000e03037208 */ /* 0x000fe40000800000 */
[----:B------:R-:W-:Y:S01]  /*1320*/  SEL R10, R6, R10, P1 ;  /* 0x0000000a060a7207 */ /* 0x000fe20000800000 */
[----:B--2---:R-:W-:-:S05]  /*1330*/  IMAD.WIDE.U32 R6, R0, 0x8, R12 ;  /* 0x0000000800067825 */ /* 0x004fca00078e000c */
[----:B------:R-:W-:-:S04]  /*1340*/  @P2 LOP3.LUT R3, R14, 0x80000, RZ, 0xfc, !PT ;  /* 0x000800000e032812 */ /* 0x000fc800078efcff */
[----:B------:R-:W-:-:S05]  /*1350*/  MOV R11, R3 ;  /* 0x00000003000b7202 */ /* 0x000fca0000000f00 */
        /* <DEDUP_REMOVED lines=21> */
[----:B------:R-:W2:Y:S04]  /*14b0*/  LDG.E.64 R8, desc[UR12][R8.64+0x18] ;  /* 0x0000180c08087981 */ /* 0x000ea8000c1e1b00 */
[----:B------:R-:W2:Y:S01]  /*14c0*/  LDG.E.64 R4, desc[UR12][R4.64+0x18] ;  /* 0x0000180c04047981 */ /* 0x000ea2000c1e1b00 */
[----:B------:R-:W-:Y:S01]  /*14d0*/  VIADD R0, R0, 0x4 ;  /* 0x0000000400007836 */ /* 0x000fe20000000000 */
[----:B--2---:R-:W-:Y:S01]  /*14e0*/  DSETP.MIN.AND P1, P2, R8, R4, PT ;  /* 0x000000040800722a */ /* 0x004fe20003a20000 */
[----:B------:R-:W-:Y:S01]  /*14f0*/  IMAD.MOV.U32 R3, RZ, RZ, R9 ;  /* 0x000000ffff037224 */ /* 0x000fe200078e0009 */
[----:B------:R-:W-:Y:S01]  /*1500*/  MOV R14, R5 ;  /* 0x00000005000e7202 */ /* 0x000fe20000000f00 */
[----:B-1----:R-:W-:-:S03]  /*1510*/  IMAD.MOV.U32 R13, RZ, RZ, R4 ;  /* 0x000000ffff0d7224 */ /* 0x002fc600078e0004 */
[----:B------:R-:W-:Y:S02]  /*1520*/  FSEL R3, R3, R14, P1 ;  /* 0x0000000e03037208 */ /* 0x000fe40000800000 */
[----:B------:R-:W-:-:S06]  /*1530*/  SEL R12, R8, R13, P1 ;  /* 0x0000000d080c7207 */ /* 0x000fcc0000800000 */
[----:B------:R-:W-:-:S05]  /*1540*/  @P2 LOP3.LUT R3, R14, 0x80000, RZ, 0xfc, !PT ;  /* 0x000800000e032812 */ /* 0x000fca00078efcff */
[----:B------:R-:W-:-:S05]  /*1550*/  IMAD.MOV.U32 R13, RZ, RZ, R3 ;  /* 0x000000ffff0d7224 */ /* 0x000fca00078e0003 */
[----:B------:R3:W-:Y:S02]  /*1560*/  STG.E.64 desc[UR12][R6.64+0x18], R12 ;  /* 0x0000180c06007986 */ /* 0x0007e4000c101b0c */
.L_x_3:
[----:B------:R-:W-:Y:S05]  /*1570*/  @!P0 EXIT ;  /* 0x000000000000894d */ /* 0x000fea0003800000 */
[----:B---3--:R-:W1:Y:S08]  /*1580*/  LDC.64 R6, c[0x0][0x388] ;  /* 0x0000e200ff067b82 */ /* 0x008e700000000a00 */
[----:B0-2---:R-:W0:Y:S08]  /*1590*/  LDC.64 R8, c[0x0][0x380] ;  /* 0x0000e000ff087b82 */ /* 0x005e300000000a00 */
[----:B------:R-:W2:Y:S01]  /*15a0*/  LDC.64 R4, c[0x0][0x390] ;  /* 0x0000e400ff047b82 */ /* 0x000ea20000000a00 */
[----:B-1----:R-:W-:-:S04]  /*15b0*/  IMAD.WIDE.U32 R6, R0, 0x8, R6 ;  /* 0x0000000800067825 */ /* 0x002fc800078e0006 */
[----:B------:R-:W-:Y:S02]  /*15c0*/  IMAD.MOV.U32 R10, RZ, RZ, R6 ;  /* 0x000000ffff0a7224 */ /* 0x000fe400078e0006 */
[----:B------:R-:W-:Y:S02]  /*15d0*/  IMAD.MOV.U32 R11, RZ, RZ, R7 ;  /* 0x000000ffff0b7224 */ /* 0x000fe400078e0007 */
[----:B0-----:R-:W-:-:S04]  /*15e0*/  IMAD.WIDE.U32 R8, R0, 0x8, R8 ;  /* 0x0000000800087825 */ /* 0x001fc800078e0008 */
[----:B------:R-:W-:Y:S01]  /*15f0*/  IMAD.MOV.U32 R7, RZ, RZ, R9 ;  /* 0x000000ffff077224 */ /* 0x000fe200078e0009 */
[----:B------:R-:W-:Y:S01]  /*1600*/  MOV R6, R8 ;  /* 0x0000000800067202 */ /* 0x000fe20000000f00 */
[----:B------:R-:W-:Y:S02]  /*1610*/  IMAD.MOV R8, RZ, RZ, -R2 ;  /* 0x000000ffff087224 */ /* 0x000fe400078e0a02 */
[----:B--2---:R-:W-:-:S04]  /*1620*/  IMAD.WIDE.U32 R4, R0, 0x8, R4 ;  /* 0x0000000800047825 */ /* 0x004fc800078e0004 */
[----:B------:R-:W-:Y:S02]  /*1630*/  IMAD.MOV.U32 R0, RZ, RZ, R4 ;  /* 0x000000ffff007224 */ /* 0x000fe400078e0004 */
[----:B------:R-:W-:-:S07]  /*1640*/  IMAD.MOV.U32 R13, RZ, RZ, R5 ;  /* 0x000000ffff0d7224 */ /* 0x000fce00078e0005 */
.L_x_4:
[----:B0-----:R-:W-:Y:S01]  /*1650*/  IMAD.MOV.U32 R4, RZ, RZ, R10 ;  /* 0x000000ffff047224 */ /* 0x001fe200078e000a */
[----:B------:R0:W2:Y:S01]  /*1660*/  LDG.E.64 R2, desc[UR12][R6.64] ;  /* 0x0000000c06027981 */ /* 0x0000a2000c1e1b00 */
[----:B------:R-:W-:-:S06]  /*1670*/  IMAD.MOV.U32 R5, RZ, RZ, R11 ;  /* 0x000000ffff057224 */ /* 0x000fcc00078e000b */
[----:B------:R-:W3:Y:S01]  /*1680*/  LDG.E.64 R4, desc[UR12][R4.64] ;  /* 0x0000000c04047981 */ /* 0x000ee2000c1e1b00 */
[----:B------:R-:W-:Y:S01]  /*1690*/  VIADD R8, R8, 0x1 ;  /* 0x0000000108087836 */ /* 0x000fe20000000000 */
[----:B------:R-:W-:Y:S02]  /*16a0*/  IADD3 R10, P2, PT, R10, 0x8, RZ ;  /* 0x000000080a0a7810 */ /* 0x000fe40007f5e0ff */
[----:B0-----:R-:W-:-:S03]  /*16b0*/  IADD3 R6, P3, PT, R6, 0x8, RZ ;  /* 0x0000000806067810 */ /* 0x001fc60007f7e0ff */
[----:B------:R-:W-:Y:S02]  /*16c0*/  IMAD.X R11, RZ, RZ, R11, P2 ;  /* 0x000000ffff0b7224 */ /* 0x000fe400010e060b */
[----:B------:R-:W-:Y:S02]  /*16d0*/  IMAD.X R7, RZ, RZ, R7, P3 ;  /* 0x000000ffff077224 */ /* 0x000fe400018e0607 */
[----:B--2---:R-:W-:Y:S01]  /*16e0*/  IMAD.MOV.U32 R9, RZ, RZ, R3 ;  /* 0x000000ffff097224 */ /* 0x004fe200078e0003 */
[----:B---3--:R-:W-:Y:S01]  /*16f0*/  DSETP.MIN.AND P0, P1, R2, R4, PT ;  /* 0x000000040200722a */ /* 0x008fe20003900000 */
[----:B------:R-:W-:Y:S02]  /*1700*/  IMAD.MOV.U32 R12, RZ, RZ, R5 ;  /* 0x000000ffff0c7224 */ /* 0x000fe400078e0005 */
[----:B------:R-:W-:-:S03]  /*1710*/  IMAD.MOV.U32 R3, RZ, RZ, R4 ;  /* 0x000000ffff037224 */ /* 0x000fc600078e0004 */
[----:B------:R-:W-:Y:S02]  /*1720*/  FSEL R9, R9, R12, P0 ;  /* 0x0000000c09097208 */ /* 0x000fe40000000000 */
[----:B------:R-:W-:Y:S02]  /*1730*/  SEL R2, R2, R3, P0 ;  /* 0x0000000302027207 */ /* 0x000fe40000000000 */
[----:B------:R-:W-:-:S04]  /*1740*/  ISETP.NE.AND P0, PT, R8, RZ, PT ;  /* 0x000000ff0800720c */ /* 0x000fc80003f05270 */
[----:B------:R-:W-:Y:S01]  /*1750*/  @P1 LOP3.LUT R9, R12, 0x80000, RZ, 0xfc, !PT ;  /* 0x000800000c091812 */ /* 0x000fe200078efcff */
[----:B------:R-:W-:Y:S01]  /*1760*/  IMAD.MOV.U32 R5, RZ, RZ, R13 ;  /* 0x000000ffff057224 */ /* 0x000fe200078e000d */
[----:B------:R-:W-:-:S03]  /*1770*/  MOV R4, R0 ;  /* 0x0000000000047202 */ /* 0x000fc60000000f00 */
[----:B------:R-:W-:Y:S01]  /*1780*/  IMAD.MOV.U32 R3, RZ, RZ, R9 ;  /* 0x000000ffff037224 */ /* 0x000fe200078e0009 */
[----:B------:R-:W-:-:S04]  /*1790*/  IADD3 R0, P1, PT, R0, 0x8, RZ ;  /* 0x0000000800007810 */ /* 0x000fc80007f3e0ff */
[----:B------:R0:W-:Y:S01]  /*17a0*/  STG.E.64 desc[UR12][R4.64], R2 ;  /* 0x0000000204007986 */ /* 0x0001e2000c101b0c */
[----:B------:R-:W-:Y:S01]  /*17b0*/  IMAD.X R13, RZ, RZ, R13, P1 ;  /* 0x000000ffff0d7224 */ /* 0x000fe200008e060d */
[----:B------:R-:W-:Y:S07]  /*17c0*/  @P0 BRA `(.L_x_4) ;  /* 0xfffffffc00a00947 */ /* 0x000fee000383ffff */
[----:B------:R-:W-:Y:S05]  /*17d0*/  EXIT ;  /* 0x000000000000794d */ /* 0x000fea0003800000 */
.L_x_5:
[----:B------:R-:W-:-:S00]  /*17e0*/  BRA `(.L_x_5) ;  /* 0xfffffffc00fc7947 */ /* 0x000fc0000383ffff */
[----:B------:R-:W-:-:S00]  /*17f0*/  NOP ;  /* 0x0000000000007918 */ /* 0x000fc00000000000 */
        /* <DEDUP_REMOVED lines=8> */
.L_x_6:


//--------------------- .nv.shared.reserved.0     --------------------------
	.section	.nv.shared.reserved.0,"aw",@nobits
	.weak		__nv_reservedSMEM_offset_0_alias
	.size		__nv_reservedSMEM_offset_0_alias, 0, 64
	.other		__nv_reservedSMEM_offset_0_alias,@"STO_CUDA_RESERVED_SHARED STV_DEFAULT"
__nv_reservedSMEM_offset_0_alias:
	.zero		0
	.zero		64


//--------------------- .nv.constant0._Z9minVectorPdS_S_i --------------------------
	.section	.nv.constant0._Z9minVectorPdS_S_i,"a",@progbits
	.sectionflags	@""
	.align	4
.nv.constant0._Z9minVectorPdS_S_i:
	.zero		924


//--------------------- SYMBOLS --------------------------

	.type		.nv.reservedSmem.offset0,@object
	.size		.nv.reservedSmem.offset0,0x4
